	.headerflags	@"EF_CUDA_TEXMODE_UNIFIED EF_CUDA_64BIT_ADDRESS EF_CUDA_ACCELERATORS EF_CUDA_SM90 EF_CUDA_VIRTUAL_SM(EF_CUDA_SM90)"
	.elftype	@"ET_EXEC"


//--------------------- .nv.info                  --------------------------
	.section	.nv.info,"",@"SHT_CUDA_INFO"
	.align	4


	//----- nvinfo : EIATTR_REGCOUNT
	.align		4
        /*0000*/ 	.byte	0x04, 0x2f
        /*0002*/ 	.short	(.L_3 - .L_2)
	.align		4
.L_2:
        /*0004*/ 	.word	index@(triton_poi_fused__native_batch_norm_legit_no_training_add_leaky_relu_10)
        /*0008*/ 	.word	0x00000028


	//----- nvinfo : EIATTR_MIN_STACK_SIZE
	.align		4
.L_3:
        /*000c*/ 	.byte	0x04, 0x12
        /*000e*/ 	.short	(.L_5 - .L_4)
	.align		4
.L_4:
        /*0010*/ 	.word	index@(triton_poi_fused__native_batch_norm_legit_no_training_add_leaky_relu_10)
        /*0014*/ 	.word	0x00000000


	//----- nvinfo : EIATTR_FRAME_SIZE
	.align		4
.L_5:
        /*0018*/ 	.byte	0x04, 0x11
        /*001a*/ 	.short	(.L_7 - .L_6)
	.align		4
.L_6:
        /*001c*/ 	.word	index@(triton_poi_fused__native_batch_norm_legit_no_training_add_leaky_relu_10)
        /*0020*/ 	.word	0x00000000


	//----- nvinfo : EIATTR_MIN_STACK_SIZE
	.align		4
.L_7:
        /*0024*/ 	.byte	0x04, 0x12
        /*0026*/ 	.short	(.L_9 - .L_8)
	.align		4
.L_8:
        /*0028*/ 	.word	index@(triton_poi_fused__native_batch_norm_legit_no_training_add_leaky_relu_10)
        /*002c*/ 	.word	0x00000000
.L_9:


//--------------------- .nv.info.triton_poi_fused__native_batch_norm_legit_no_training_add_leaky_relu_10 --------------------------
	.section	.nv.info.triton_poi_fused__native_batch_norm_legit_no_training_add_leaky_relu_10,"",@"SHT_CUDA_INFO"
	.sectionflags	@""
	.align	4


	//----- nvinfo : EIATTR_CUDA_API_VERSION
	.align		4
        /*0000*/ 	.byte	0x04, 0x37
        /*0002*/ 	.short	(.L_11 - .L_10)
.L_10:
        /*0004*/ 	.word	0x0000007c


	//----- nvinfo : EIATTR_KPARAM_INFO
	.align		4
.L_11:
        /*0008*/ 	.byte	0x04, 0x17
        /*000a*/ 	.short	(.L_13 - .L_12)
.L_12:
        /*000c*/ 	.word	0x00000000
        /*0010*/ 	.short	0x0008
        /*0012*/ 	.short	0x003c
        /*0014*/ 	.byte	0x00, 0xf0, 0x11, 0x00


	//----- nvinfo : EIATTR_KPARAM_INFO
	.align		4
.L_13:
        /*0018*/ 	.byte	0x04, 0x17
        /*001a*/ 	.short	(.L_15 - .L_14)
.L_14:
        /*001c*/ 	.word	0x00000000
        /*0020*/ 	.short	0x0007
        /*0022*/ 	.short	0x0038
        /*0024*/ 	.byte	0x00, 0xf0, 0x11, 0x00


	//----- nvinfo : EIATTR_KPARAM_INFO
	.align		4
.L_15:
        /*0028*/ 	.byte	0x04, 0x17
        /*002a*/ 	.short	(.L_17 - .L_16)
.L_16:
        /*002c*/ 	.word	0x00000000
        /*0030*/ 	.short	0x0006
        /*0032*/ 	.short	0x0030
        /*0034*/ 	.byte	0x00, 0xf4, 0x21, 0x00


	//----- nvinfo : EIATTR_KPARAM_INFO
	.align		4
.L_17:
        /*0038*/ 	.byte	0x04, 0x17
        /*003a*/ 	.short	(.L_19 - .L_18)
.L_18:
        /*003c*/ 	.word	0x00000000
        /*0040*/ 	.short	0x0005
        /*0042*/ 	.short	0x0028
        /*0044*/ 	.byte	0x00, 0xf4, 0x21, 0x00


	//----- nvinfo : EIATTR_KPARAM_INFO
	.align		4
.L_19:
        /*0048*/ 	.byte	0x04, 0x17
        /*004a*/ 	.short	(.L_21 - .L_20)
.L_20:
        /*004c*/ 	.word	0x00000000
        /*0050*/ 	.short	0x0004
        /*0052*/ 	.short	0x0020
        /*0054*/ 	.byte	0x00, 0xf4, 0x21, 0x00


	//----- nvinfo : EIATTR_KPARAM_INFO
	.align		4
.L_21:
        /*0058*/ 	.byte	0x04, 0x17
        /*005a*/ 	.short	(.L_23 - .L_22)
.L_22:
        /*005c*/ 	.word	0x00000000
        /*0060*/ 	.short	0x0003
        /*0062*/ 	.short	0x0018
        /*0064*/ 	.byte	0x00, 0xf4, 0x21, 0x00


	//----- nvinfo : EIATTR_KPARAM_INFO
	.align		4
.L_23:
        /*0068*/ 	.byte	0x04, 0x17
        /*006a*/ 	.short	(.L_25 - .L_24)
.L_24:
        /*006c*/ 	.word	0x00000000
        /*0070*/ 	.short	0x0002
        /*0072*/ 	.short	0x0010
        /*0074*/ 	.byte	0x00, 0xf4, 0x21, 0x00


	//----- nvinfo : EIATTR_KPARAM_INFO
	.align		4
.L_25:
        /*0078*/ 	.byte	0x04, 0x17
        /*007a*/ 	.short	(.L_27 - .L_26)
.L_26:
        /*007c*/ 	.word	0x00000000
        /*0080*/ 	.short	0x0001
        /*0082*/ 	.short	0x0008
        /*0084*/ 	.byte	0x00, 0xf4, 0x21, 0x00


	//----- nvinfo : EIATTR_KPARAM_INFO
	.align		4
.L_27:
        /*0088*/ 	.byte	0x04, 0x17
        /*008a*/ 	.short	(.L_29 - .L_28)
.L_28:
        /*008c*/ 	.word	0x00000000
        /*0090*/ 	.short	0x0000
        /*0092*/ 	.short	0x0000
        /*0094*/ 	.byte	0x00, 0xf4, 0x21, 0x00


	//----- nvinfo : EIATTR_SPARSE_MMA_MASK
	.align		4
.L_29:
        /*0098*/ 	.byte	0x03, 0x50
        /*009a*/ 	.short	0x0000


	//----- nvinfo : EIATTR_MAXREG_COUNT
	.align		4
        /*009c*/ 	.byte	0x03, 0x1b
        /*009e*/ 	.short	0x00ff


	//----- nvinfo : EIATTR_EXIT_INSTR_OFFSETS
	.align		4
        /*00a0*/ 	.byte	0x04, 0x1c
        /*00a2*/ 	.short	(.L_31 - .L_30)


	//   ....[0]....
.L_30:
        /*00a4*/ 	.word	0x00001270


	//   ....[1]....
        /*00a8*/ 	.word	0x000012c0


	//----- nvinfo : EIATTR_REQNTID
	.align		4
.L_31:
        /*00ac*/ 	.byte	0x04, 0x10
        /*00ae*/ 	.short	(.L_33 - .L_32)
.L_32:
        /*00b0*/ 	.word	0x00000100
        /*00b4*/ 	.word	0x00000001
        /*00b8*/ 	.word	0x00000001


	//----- nvinfo : EIATTR_CBANK_PARAM_SIZE
	.align		4
.L_33:
        /*00bc*/ 	.byte	0x03, 0x19
        /*00be*/ 	.short	0x0040


	//----- nvinfo : EIATTR_PARAM_CBANK
	.align		4
        /*00c0*/ 	.byte	0x04, 0x0a
        /*00c2*/ 	.short	(.L_35 - .L_34)
	.align		4
.L_34:
        /*00c4*/ 	.word	index@(.nv.constant0.triton_poi_fused__native_batch_norm_legit_no_training_add_leaky_relu_10)
        /*00c8*/ 	.short	0x0210
        /*00ca*/ 	.short	0x0040


	//----- nvinfo : EIATTR_SW_WAR
	.align		4
.L_35:
        /*00cc*/ 	.byte	0x04, 0x36
        /*00ce*/ 	.short	(.L_37 - .L_36)
.L_36:
        /*00d0*/ 	.word	0x00000008
.L_37:


//--------------------- .nv.callgraph             --------------------------
	.section	.nv.callgraph,"",@"SHT_CUDA_CALLGRAPH"
	.align	4
	.sectionentsize	8
	.align		4
        /*0000*/ 	.word	0x00000000
	.align		4
        /*0004*/ 	.word	0xffffffff
	.align		4
        /*0008*/ 	.word	0x00000000
	.align		4
        /*000c*/ 	.word	0xfffffffe
	.align		4
        /*0010*/ 	.word	0x00000000
	.align		4
        /*0014*/ 	.word	0xfffffffd
	.align		4
        /*0018*/ 	.word	0x00000000
	.align		4
        /*001c*/ 	.word	0xfffffffc


//--------------------- .nv.constant4             --------------------------
	.section	.nv.constant4,"a",@progbits
	.align	8
	.align		8
.nv.constant4:
        /*0000*/ 	.dword	_$_str
	.align		8
        /*0008*/ 	.dword	_$_str_$_2


//--------------------- .text.triton_poi_fused__native_batch_norm_legit_no_training_add_leaky_relu_10 --------------------------
	.section	.text.triton_poi_fused__native_batch_norm_legit_no_training_add_leaky_relu_10,"ax",@progbits
	.sectionflags	@"SHF_BARRIERS=1"
	.align	128
        .global         triton_poi_fused__native_batch_norm_legit_no_training_add_leaky_relu_10
        .type           triton_poi_fused__native_batch_norm_legit_no_training_add_leaky_relu_10,@function
        .size           triton_poi_fused__native_batch_norm_legit_no_training_add_leaky_relu_10,(.L_x_1 - triton_poi_fused__native_batch_norm_legit_no_training_add_leaky_relu_10)
        .other          triton_poi_fused__native_batch_norm_legit_no_training_add_leaky_relu_10,@"STO_CUDA_ENTRY STV_DEFAULT"
triton_poi_fused__native_batch_norm_legit_no_training_add_leaky_relu_10:
.text.triton_poi_fused__native_batch_norm_legit_no_training_add_leaky_relu_10:
[----:B------:R-:W0:Y:S01]  /*0000*/  LDC R1, c[0x0][0x28] ;  /* 0x00000a00ff017b82 */ /* 0x000e220000000800 */
[----:B------:R-:W1:Y:S07]  /*0010*/  S2R R0, SR_TID.X ;  /* 0x0000000000007919 */ /* 0x000e6e0000002100 */
[----:B------:R-:W2:Y:S01]  /*0020*/  LDC.64 R24, c[0x0][0x210] ;  /* 0x00008400ff187b82 */ /* 0x000ea20000000a00 */
[----:B------:R-:W3:Y:S01]  /*0030*/  S2R R30, SR_CTAID.X ;  /* 0x00000000001e7919 */ /* 0x000ee20000002500 */
[----:B------:R-:W4:Y:S06]  /*0040*/  S2R R2, SR_CTAID.Y ;  /* 0x0000000000027919 */ /* 0x000f2c0000002600 */
[----:B------:R-:W5:Y:S01]  /*0050*/  LDC.64 R34, c[0x0][0x218] ;  /* 0x00008600ff227b82 */ /* 0x000f620000000a00 */
[----:B------:R-:W-:-:S02]  /*0060*/  CS2R R16, SRZ ;  /* 0x0000000000107805 */ /* 0x000fc4000001ff00 */
[----:B------:R-:W-:Y:S01]  /*0070*/  CS2R R18, SRZ ;  /* 0x0000000000127805 */ /* 0x000fe2000001ff00 */
[----:B------:R-:W-:Y:S01]  /*0080*/  ULDC.64 UR6, c[0x0][0x208] ;  /* 0x0000820000067ab9 */ /* 0x000fe20000000a00 */
[----:B------:R-:W-:Y:S02]  /*0090*/  CS2R R8, SRZ ;  /* 0x0000000000087805 */ /* 0x000fe4000001ff00 */
[----:B------:R-:W-:Y:S02]  /*00a0*/  CS2R R10, SRZ ;  /* 0x00000000000a7805 */ /* 0x000fe4000001ff00 */
[----:B------:R-:W-:Y:S02]  /*00b0*/  CS2R R12, SRZ ;  /* 0x00000000000c7805 */ /* 0x000fe4000001ff00 */
[----:B------:R-:W-:Y:S02]  /*00c0*/  CS2R R14, SRZ ;  /* 0x00000000000e7805 */ /* 0x000fe4000001ff00 */
[----:B-1----:R-:W-:-:S02]  /*00d0*/  SHF.R.U32.HI R31, RZ, 0x4, R0 ;  /* 0x00000004ff1f7819 */ /* 0x002fc40000011600 */
[----:B------:R-:W-:Y:S02]  /*00e0*/  SHF.L.U32 R27, R0, 0x2, RZ ;  /* 0x00000002001b7819 */ /* 0x000fe400000006ff */
[----:B---3--:R-:W-:Y:S02]  /*00f0*/  SHF.L.U32 R30, R30, 0x6, RZ ;  /* 0x000000061e1e7819 */ /* 0x008fe400000006ff */
[----:B------:R-:W-:Y:S02]  /*0100*/  SGXT.U32 R31, R31, 0x4 ;  /* 0x000000041f1f781a */ /* 0x000fe40000000000 */
[----:B----4-:R-:W-:Y:S02]  /*0110*/  SHF.L.U32 R0, R2, 0x6, RZ ;  /* 0x0000000602007819 */ /* 0x010fe400000006ff */
[----:B------:R-:W-:Y:S02]  /*0120*/  LOP3.LUT R33, R30, 0x3c, R27, 0xf8, !PT ;  /* 0x0000003c1e217812 */ /* 0x000fe400078ef81b */
[----:B------:R-:W-:-:S02]  /*0130*/  LOP3.LUT R28, R0, 0x20, R31, 0xfe, !PT ;  /* 0x00000020001c7812 */ /* 0x000fc400078efe1f */
[----:B------:R-:W-:Y:S02]  /*0140*/  ISETP.GE.AND P0, PT, R33, 0x40, PT ;  /* 0x000000402100780c */ /* 0x000fe40003f06270 */
[----:B------:R-:W-:Y:S02]  /*0150*/  LEA R28, R28, R33, 0x6 ;  /* 0x000000211c1c7211 */ /* 0x000fe400078e30ff */
[----:B------:R-:W-:Y:S02]  /*0160*/  LOP3.LUT R32, R0, R31, RZ, 0xfc, !PT ;  /* 0x0000001f00207212 */ /* 0x000fe400078efcff */
[----:B------:R-:W-:Y:S01]  /*0170*/  LOP3.LUT R4, R0, 0x10, R31, 0xfe, !PT ;  /* 0x0000001000047812 */ /* 0x000fe200078efe1f */
[----:B--2---:R-:W-:Y:S01]  /*0180*/  IMAD.WIDE R36, R28, 0x4, R24 ;  /* 0x000000041c247825 */ /* 0x004fe200078e0218 */
[----:B------:R-:W-:Y:S02]  /*0190*/  LEA R32, R32, R33, 0x6 ;  /* 0x0000002120207211 */ /* 0x000fe400078e30ff */
[----:B------:R-:W-:-:S02]  /*01a0*/  CS2R R6, SRZ ;  /* 0x0000000000067805 */ /* 0x000fc4000001ff00 */
[----:B------:R-:W-:Y:S01]  /*01b0*/  LEA R29, R4, R33, 0x6 ;  /* 0x00000021041d7211 */ /* 0x000fe200078e30ff */
[----:B------:R1:W2:Y:S01]  /*01c0*/  @!P0 LDG.E.EL.128 R16, desc[UR6][R36.64] ;  /* 0x0000000624108981 */ /* 0x0002a2000c2e1d00 */
[----:B------:R-:W-:Y:S01]  /*01d0*/  IMAD.WIDE R20, R32, 0x4, R24 ;  /* 0x0000000420147825 */ /* 0x000fe200078e0218 */
[----:B------:R-:W-:-:S03]  /*01e0*/  CS2R R4, SRZ ;  /* 0x0000000000047805 */ /* 0x000fc6000001ff00 */
[----:B-----5:R-:W-:Y:S01]  /*01f0*/  IMAD.WIDE R34, R33, 0x4, R34 ;  /* 0x0000000421227825 */ /* 0x020fe200078e0222 */
[----:B------:R3:W4:Y:S03]  /*0200*/  @!P0 LDG.E.EL.128 R8, desc[UR6][R20.64] ;  /* 0x0000000614088981 */ /* 0x000726000c2e1d00 */
[----:B------:R-:W-:Y:S01]  /*0210*/  IMAD.WIDE R22, R29, 0x4, R24 ;  /* 0x000000041d167825 */ /* 0x000fe200078e0218 */
[----:B-1----:R-:W1:Y:S01]  /*0220*/  LDC.64 R36, c[0x0][0x220] ;  /* 0x00008800ff247b82 */ /* 0x002e620000000a00 */
[----:B------:R5:W4:Y:S04]  /*0230*/  @!P0 LDG.E.EL.128 R4, desc[UR6][R34.64] ;  /* 0x0000000622048981 */ /* 0x000b28000c2e1d00 */
[----:B------:R1:W2:Y:S01]  /*0240*/  @!P0 LDG.E.EL.128 R12, desc[UR6][R22.64] ;  /* 0x00000006160c8981 */ /* 0x0002a2000c2e1d00 */
[----:B---3--:R-:W-:-:S04]  /*0250*/  LOP3.LUT R20, R0, 0x30, R31, 0xfe, !PT ;  /* 0x0000003000147812 */ /* 0x008fc800078efe1f */
[----:B------:R-:W-:Y:S02]  /*0260*/  LEA R3, R20, R33, 0x6 ;  /* 0x0000002114037211 */ /* 0x000fe400078e30ff */
[----:B------:R-:W-:Y:S02]  /*0270*/  LOP3.LUT R0, R0, 0x3c, R27, 0xf8, !PT ;  /* 0x0000003c00007812 */ /* 0x000fe400078ef81b */
[----:B------:R-:W-:Y:S01]  /*0280*/  CS2R R26, SRZ ;  /* 0x00000000001a7805 */ /* 0x000fe2000001ff00 */
[----:B-----5:R-:W-:Y:S01]  /*0290*/  IMAD.WIDE R34, R3, 0x4, R24 ;  /* 0x0000000403227825 */ /* 0x020fe200078e0218 */
[----:B------:R-:W-:-:S03]  /*02a0*/  CS2R R24, SRZ ;  /* 0x0000000000187805 */ /* 0x000fc6000001ff00 */
[----:B-1----:R-:W-:-:S05]  /*02b0*/  IMAD.WIDE R36, R33, 0x4, R36 ;  /* 0x0000000421247825 */ /* 0x002fca00078e0224 */
[----:B------:R-:W3:Y:S01]  /*02c0*/  @!P0 LDG.E.EL.128 R24, desc[UR6][R36.64] ;  /* 0x0000000624188981 */ /* 0x000ee2000c2e1d00 */
[----:B------:R-:W-:Y:S02]  /*02d0*/  CS2R R20, SRZ ;  /* 0x0000000000147805 */ /* 0x000fe4000001ff00 */
[----:B0-----:R-:W-:-:S06]  /*02e0*/  CS2R R22, SRZ ;  /* 0x0000000000167805 */ /* 0x001fcc000001ff00 */
[----:B------:R3:W5:Y:S01]  /*02f0*/  @!P0 LDG.E.EL.128 R20, desc[UR6][R34.64] ;  /* 0x0000000622148981 */ /* 0x000762000c2e1d00 */
[C---:B----4-:R-:W-:Y:S01]  /*0300*/  FADD R8, -R4.reuse, R8 ;  /* 0x0000000804087221 */ /* 0x050fe20000000100 */
[C---:B--2---:R-:W-:Y:S01]  /*0310*/  FADD R16, -R4.reuse, R16 ;  /* 0x0000001004107221 */ /* 0x044fe20000000100 */
[----:B------:R-:W-:Y:S01]  /*0320*/  FADD R12, -R4, R12 ;  /* 0x0000000c040c7221 */ /* 0x000fe20000000100 */
[----:B---3--:R-:W-:-:S06]  /*0330*/  FADD R34, R24, 9.9999997473787516356e-06 ;  /* 0x3727c5ac18227421 */ /* 0x008fcc0000000000 */
[----:B------:R-:W0:Y:S01]  /*0340*/  MUFU.SQRT R34, R34 ;  /* 0x0000002200227308 */ /* 0x000e220000002000 */
[----:B------:R-:W-:Y:S01]  /*0350*/  FADD R27, R27, 9.9999997473787516356e-06 ;  /* 0x3727c5ac1b1b7421 */ /* 0x000fe20000000000 */
[----:B------:R-:W-:Y:S01]  /*0360*/  FADD R25, R25, 9.9999997473787516356e-06 ;  /* 0x3727c5ac19197421 */ /* 0x000fe20000000000 */
[----:B-----5:R-:W-:Y:S01]  /*0370*/  FADD R20, -R4, R20 ;  /* 0x0000001404147221 */ /* 0x020fe20000000100 */
[----:B------:R-:W-:-:S04]  /*0380*/  FADD R26, R26, 9.9999997473787516356e-06 ;  /* 0x3727c5ac1a1a7421 */ /* 0x000fc80000000000 */
[----:B------:R-:W1:Y:S01]  /*0390*/  MUFU.SQRT R4, R27 ;  /* 0x0000001b00047308 */ /* 0x000e620000002000 */
[C---:B------:R-:W-:Y:S01]  /*03a0*/  FADD R9, -R5.reuse, R9 ;  /* 0x0000000905097221 */ /* 0x040fe20000000100 */
[C---:B------:R-:W-:Y:S01]  /*03b0*/  FADD R13, -R5.reuse, R13 ;  /* 0x0000000d050d7221 */ /* 0x040fe20000000100 */
[C---:B------:R-:W-:Y:S01]  /*03c0*/  FADD R17, -R5.reuse, R17 ;  /* 0x0000001105117221 */ /* 0x040fe20000000100 */
[----:B------:R-:W-:Y:S01]  /*03d0*/  FADD R21, -R5, R21 ;  /* 0x0000001505157221 */ /* 0x000fe20000000100 */
[----:B0-----:R-:W-:-:S03]  /*03e0*/  FSETP.GT.AND P6, PT, R34, 8.50705917302346158658e+37, PT ;  /* 0x7e8000002200780b */ /* 0x001fc60003fc4000 */
[----:B------:R-:W0:Y:S01]  /*03f0*/  MUFU.SQRT R25, R25 ;  /* 0x0000001900197308 */ /* 0x000e220000002000 */
[----:B------:R-:W-:Y:S01]  /*0400*/  FSETP.GEU.AND P1, PT, R34, 1.175494350822287508e-38, PT ;  /* 0x008000002200780b */ /* 0x000fe20003f2e000 */
[----:B------:R-:W-:-:S06]  /*0410*/  HFMA2.MMA R5, -RZ, RZ, 1.625, 0 ;  /* 0x3e800000ff057435 */ /* 0x000fcc00000001ff */
[----:B------:R2:W3:Y:S01]  /*0420*/  MUFU.SQRT R24, R26 ;  /* 0x0000001a00187308 */ /* 0x0004e20000002000 */
[C---:B-1----:R-:W-:Y:S02]  /*0430*/  FSETP.GT.AND P4, PT, R4.reuse, 8.50705917302346158658e+37, PT ;  /* 0x7e8000000400780b */ /* 0x042fe40003f84000 */
[----:B------:R-:W-:Y:S01]  /*0440*/  FSETP.GEU.AND P5, PT, R4, 1.175494350822287508e-38, PT ;  /* 0x008000000400780b */ /* 0x000fe20003fae000 */
[----:B------:R-:W-:Y:S01]  /*0450*/  @P6 FMUL R34, R34, 0.25 ;  /* 0x3e80000022226820 */ /* 0x000fe20000400000 */
[----:B0-----:R-:W-:Y:S02]  /*0460*/  FSETP.GT.AND P2, PT, R25, 8.50705917302346158658e+37, PT ;  /* 0x7e8000001900780b */ /* 0x001fe40003f44000 */
[----:B--2---:R-:W-:Y:S01]  /*0470*/  FSEL R26, R5, 1, P6 ;  /* 0x3f800000051a7808 */ /* 0x004fe20003000000 */
[----:B------:R-:W-:Y:S01]  /*0480*/  @!P1 FMUL R34, R34, 16777216 ;  /* 0x4b80000022229820 */ /* 0x000fe20000400000 */
[----:B------:R-:W-:Y:S02]  /*0490*/  FSETP.GEU.AND P3, PT, R25, 1.175494350822287508e-38, PT ;  /* 0x008000001900780b */ /* 0x000fe40003f6e000 */
[----:B---3--:R-:W-:Y:S01]  /*04a0*/  FSETP.GT.AND P6, PT, R24, 8.50705917302346158658e+37, PT ;  /* 0x7e8000001800780b */ /* 0x008fe20003fc4000 */
[----:B------:R-:W-:Y:S01]  /*04b0*/  @!P1 FMUL R26, R26, 16777216 ;  /* 0x4b8000001a1a9820 */ /* 0x000fe20000400000 */
[----:B------:R-:W-:Y:S01]  /*04c0*/  FSETP.GEU.AND P1, PT, R24, 1.175494350822287508e-38, PT ;  /* 0x008000001800780b */ /* 0x000fe20003f2e000 */
[----:B------:R0:W1:Y:S01]  /*04d0*/  MUFU.RCP R35, R34 ;  /* 0x0000002200237308 */ /* 0x0000620000001000 */
[----:B------:R-:W-:-:S03]  /*04e0*/  @P4 FMUL R4, R4, 0.25 ;  /* 0x3e80000004044820 */ /* 0x000fc60000400000 */
[----:B------:R-:W-:Y:S01]  /*04f0*/  @P2 FMUL R25, R25, 0.25 ;  /* 0x3e80000019192820 */ /* 0x000fe20000400000 */
[C---:B------:R-:W-:Y:S01]  /*0500*/  FADD R27, -R6.reuse, R22 ;  /* 0x00000016061b7221 */ /* 0x040fe20000000100 */
[----:B------:R-:W-:Y:S01]  /*0510*/  FADD R10, -R6, R10 ;  /* 0x0000000a060a7221 */ /* 0x000fe20000000100 */
[----:B------:R-:W-:Y:S01]  /*0520*/  @!P5 FMUL R4, R4, 16777216 ;  /* 0x4b8000000404d820 */ /* 0x000fe20000400000 */
[C---:B------:R-:W-:Y:S01]  /*0530*/  FADD R14, -R6.reuse, R14 ;  /* 0x0000000e060e7221 */ /* 0x040fe20000000100 */
[----:B------:R-:W-:Y:S01]  /*0540*/  FADD R18, -R6, R18 ;  /* 0x0000001206127221 */ /* 0x000fe20000000100 */
[C---:B------:R-:W-:Y:S01]  /*0550*/  FADD R22, -R7.reuse, R11 ;  /* 0x0000000b07167221 */ /* 0x040fe20000000100 */
[C---:B------:R-:W-:Y:S01]  /*0560*/  FADD R15, -R7.reuse, R15 ;  /* 0x0000000f070f7221 */ /* 0x040fe20000000100 */
[C---:B0-----:R-:W-:Y:S01]  /*0570*/  FADD R34, -R7.reuse, R19 ;  /* 0x0000001307227221 */ /* 0x041fe20000000100 */
[----:B------:R-:W-:Y:S01]  /*0580*/  FADD R23, -R7, R23 ;  /* 0x0000001707177221 */ /* 0x000fe20000000100 */
[----:B------:R-:W-:Y:S01]  /*0590*/  @P6 FMUL R24, R24, 0.25 ;  /* 0x3e80000018186820 */ /* 0x000fe20000400000 */
[----:B------:R-:W0:Y:S01]  /*05a0*/  LDC.64 R6, c[0x0][0x228] ;  /* 0x00008a00ff067b82 */ /* 0x000e220000000a00 */
[----:B------:R-:W-:Y:S01]  /*05b0*/  @!P3 FMUL R25, R25, 16777216 ;  /* 0x4b8000001919b820 */ /* 0x000fe20000400000 */
[----:B------:R-:W2:Y:S01]  /*05c0*/  MUFU.RCP R4, R4 ;  /* 0x0000000400047308 */ /* 0x000ea20000001000 */
[----:B------:R-:W-:Y:S01]  /*05d0*/  @!P1 FMUL R24, R24, 16777216 ;  /* 0x4b80000018189820 */ /* 0x000fe20000400000 */
[----:B-1----:R-:W-:Y:S01]  /*05e0*/  FMUL R11, R35, R26 ;  /* 0x0000001a230b7220 */ /* 0x002fe20000400000 */
[----:B------:R-:W-:-:S05]  /*05f0*/  FSEL R19, R5, 1, P4 ;  /* 0x3f80000005137808 */ /* 0x000fca0002000000 */
[----:B------:R-:W1:Y:S01]  /*0600*/  MUFU.RCP R25, R25 ;  /* 0x0000001900197308 */ /* 0x000e620000001000 */
[----:B------:R-:W-:-:S07]  /*0610*/  FSEL R26, R5, 1, P2 ;  /* 0x3f800000051a7808 */ /* 0x000fce0001000000 */
[----:B------:R3:W4:Y:S01]  /*0620*/  MUFU.RCP R35, R24 ;  /* 0x0000001800237308 */ /* 0x0007220000001000 */
[----:B------:R-:W-:Y:S01]  /*0630*/  FSEL R36, R5, 1, P6 ;  /* 0x3f80000005247808 */ /* 0x000fe20003000000 */
[----:B------:R-:W-:Y:S01]  /*0640*/  @!P5 FMUL R19, R19, 16777216 ;  /* 0x4b8000001313d820 */ /* 0x000fe20000400000 */
[----:B------:R-:W-:-:S03]  /*0650*/  @!P3 FMUL R26, R26, 16777216 ;  /* 0x4b8000001a1ab820 */ /* 0x000fc60000400000 */
[----:B--2---:R-:W-:Y:S01]  /*0660*/  FMUL R4, R4, R19 ;  /* 0x0000001304047220 */ /* 0x004fe20000400000 */
[----:B------:R-:W-:Y:S01]  /*0670*/  @!P1 FMUL R36, R36, 16777216 ;  /* 0x4b80000024249820 */ /* 0x000fe20000400000 */
[----:B-1----:R-:W-:Y:S02]  /*0680*/  FMUL R19, R25, R26 ;  /* 0x0000001a19137220 */ /* 0x002fe40000400000 */
[C---:B---3--:R-:W-:Y:S01]  /*0690*/  FMUL R24, R4.reuse, R34 ;  /* 0x0000002204187220 */ /* 0x048fe20000400000 */
[C---:B------:R-:W-:Y:S01]  /*06a0*/  FMUL R26, R4.reuse, R23 ;  /* 0x00000017041a7220 */ /* 0x040fe20000400000 */
[C---:B------:R-:W-:Y:S01]  /*06b0*/  FMUL R34, R4.reuse, R15 ;  /* 0x0000000f04227220 */ /* 0x040fe20000400000 */
[----:B------:R-:W-:Y:S01]  /*06c0*/  FMUL R22, R4, R22 ;  /* 0x0000001604167220 */ /* 0x000fe20000400000 */
[----:B----4-:R-:W-:Y:S01]  /*06d0*/  FMUL R35, R35, R36 ;  /* 0x0000002423237220 */ /* 0x010fe20000400000 */
[----:B0-----:R-:W-:Y:S01]  /*06e0*/  IMAD.WIDE R36, R33, 0x4, R6 ;  /* 0x0000000421247825 */ /* 0x001fe200078e0206 */
[----:B------:R-:W-:-:S02]  /*06f0*/  CS2R R4, SRZ ;  /* 0x0000000000047805 */ /* 0x000fc4000001ff00 */
[----:B------:R-:W-:-:S06]  /*0700*/  CS2R R6, SRZ ;  /* 0x0000000000067805 */ /* 0x000fcc000001ff00 */
[----:B------:R0:W2:Y:S02]  /*0710*/  @!P0 LDG.E.EL.128 R4, desc[UR6][R36.64] ;  /* 0x0000000624048981 */ /* 0x0000a4000c2e1d00 */
[----:B0-----:R-:W0:Y:S01]  /*0720*/  LDC.64 R36, c[0x0][0x230] ;  /* 0x00008c00ff247b82 */ /* 0x001e220000000a00 */
[C---:B------:R-:W-:Y:S01]  /*0730*/  FMUL R23, R35.reuse, R18 ;  /* 0x0000001223177220 */ /* 0x040fe20000400000 */
[----:B------:R-:W-:Y:S01]  /*0740*/  FMUL R25, R35, R14 ;  /* 0x0000000e23197220 */ /* 0x000fe20000400000 */
[C---:B------:R-:W-:Y:S01]  /*0750*/  FMUL R18, R19.reuse, R13 ;  /* 0x0000000d13127220 */ /* 0x040fe20000400000 */
[C---:B------:R-:W-:Y:S01]  /*0760*/  FMUL R14, R19.reuse, R21 ;  /* 0x00000015130e7220 */ /* 0x040fe20000400000 */
[C---:B------:R-:W-:Y:S01]  /*0770*/  FMUL R15, R19.reuse, R17 ;  /* 0x00000011130f7220 */ /* 0x040fe20000400000 */
[----:B------:R-:W-:Y:S01]  /*0780*/  FMUL R13, R19, R9 ;  /* 0x00000009130d7220 */ /* 0x000fe20000400000 */
[----:B------:R-:W-:Y:S01]  /*0790*/  FMUL R27, R35, R27 ;  /* 0x0000001b231b7220 */ /* 0x000fe20000400000 */
[----:B------:R-:W-:Y:S01]  /*07a0*/  FMUL R19, R11, R12 ;  /* 0x0000000c0b137220 */ /* 0x000fe20000400000 */
[----:B------:R-:W-:Y:S01]  /*07b0*/  FMUL R35, R35, R10 ;  /* 0x0000000a23237220 */ /* 0x000fe20000400000 */
[C---:B------:R-:W-:Y:S01]  /*07c0*/  FMUL R21, R11.reuse, R20 ;  /* 0x000000140b157220 */ /* 0x040fe20000400000 */
[C---:B------:R-:W-:Y:S01]  /*07d0*/  FMUL R17, R11.reuse, R16 ;  /* 0x000000100b117220 */ /* 0x040fe20000400000 */
[----:B------:R-:W-:Y:S01]  /*07e0*/  FMUL R12, R11, R8 ;  /* 0x000000080b0c7220 */ /* 0x000fe20000400000 */
[----:B------:R-:W-:-:S02]  /*07f0*/  CS2R R8, SRZ ;  /* 0x0000000000087805 */ /* 0x000fc4000001ff00 */
[----:B------:R-:W-:Y:S01]  /*0800*/  CS2R R10, SRZ ;  /* 0x00000000000a7805 */ /* 0x000fe2000001ff00 */
[----:B0-----:R-:W-:-:S05]  /*0810*/  IMAD.WIDE R36, R33, 0x4, R36 ;  /* 0x0000000421247825 */ /* 0x001fca00078e0224 */
[----:B------:R0:W2:Y:S02]  /*0820*/  @!P0 LDG.E.EL.128 R8, desc[UR6][R36.64] ;  /* 0x0000000624088981 */ /* 0x0000a4000c2e1d00 */
[----:B0-----:R-:W0:Y:S01]  /*0830*/  LDC.64 R36, c[0x0][0x238] ;  /* 0x00008e00ff247b82 */ /* 0x001e220000000a00 */
[-CC-:B--2---:R-:W-:Y:S01]  /*0840*/  FFMA R33, R12, R4.reuse, R8.reuse ;  /* 0x000000040c217223 */ /* 0x184fe20000000008 */
[-CC-:B------:R-:W-:Y:S01]  /*0850*/  FFMA R19, R19, R4.reuse, R8.reuse ;  /* 0x0000000413137223 */ /* 0x180fe20000000008 */
[-CC-:B------:R-:W-:Y:S01]  /*0860*/  FFMA R17, R17, R4.reuse, R8.reuse ;  /* 0x0000000411117223 */ /* 0x180fe20000000008 */
[----:B------:R-:W-:Y:S01]  /*0870*/  FFMA R21, R21, R4, R8 ;  /* 0x0000000415157223 */ /* 0x000fe20000000008 */
[-CC-:B------:R-:W-:Y:S01]  /*0880*/  FFMA R8, R13, R5.reuse, R9.reuse ;  /* 0x000000050d087223 */ /* 0x180fe20000000009 */
[-CC-:B------:R-:W-:Y:S01]  /*0890*/  FFMA R16, R15, R5.reuse, R9.reuse ;  /* 0x000000050f107223 */ /* 0x180fe20000000009 */
[-CC-:B------:R-:W-:Y:S01]  /*08a0*/  FFMA R20, R14, R5.reuse, R9.reuse ;  /* 0x000000050e147223 */ /* 0x180fe20000000009 */
[----:B------:R-:W-:Y:S01]  /*08b0*/  FFMA R18, R18, R5, R9 ;  /* 0x0000000512127223 */ /* 0x000fe20000000009 */
[----:B------:R-:W-:-:S02]  /*08c0*/  CS2R R12, SRZ ;  /* 0x00000000000c7805 */ /* 0x000fc4000001ff00 */
[----:B------:R-:W-:Y:S01]  /*08d0*/  CS2R R14, SRZ ;  /* 0x00000000000e7805 */ /* 0x000fe2000001ff00 */
[----:B0-----:R-:W-:-:S05]  /*08e0*/  IMAD.WIDE R4, R32, 0x4, R36 ;  /* 0x0000000420047825 */ /* 0x001fca00078e0224 */
[----:B------:R0:W2:Y:S01]  /*08f0*/  @!P0 LDG.E.EL.128 R12, desc[UR6][R4.64] ;  /* 0x00000006040c8981 */ /* 0x0000a2000c2e1d00 */
[----:B------:R-:W-:Y:S02]  /*0900*/  FSETP.GT.AND P2, PT, R33, RZ, PT ;  /* 0x000000ff2100720b */ /* 0x000fe40003f44000 */
[----:B------:R-:W-:Y:S01]  /*0910*/  FSETP.GT.AND P1, PT, R8, RZ, PT ;  /* 0x000000ff0800720b */ /* 0x000fe20003f24000 */
[-CC-:B------:R-:W-:Y:S01]  /*0920*/  FFMA R32, R22, R7.reuse, R11.reuse ;  /* 0x0000000716207223 */ /* 0x180fe2000000000b */
[-CC-:B------:R-:W-:Y:S01]  /*0930*/  FFMA R35, R35, R6.reuse, R10.reuse ;  /* 0x0000000623237223 */ /* 0x180fe2000000000a */
[-CC-:B------:R-:W-:Y:S01]  /*0940*/  FFMA R25, R25, R6.reuse, R10.reuse ;  /* 0x0000000619197223 */ /* 0x180fe2000000000a */
[-CC-:B------:R-:W-:Y:S01]  /*0950*/  FFMA R23, R23, R6.reuse, R10.reuse ;  /* 0x0000000617177223 */ /* 0x180fe2000000000a */
[----:B------:R-:W-:Y:S01]  /*0960*/  FFMA R27, R27, R6, R10 ;  /* 0x000000061b1b7223 */ /* 0x000fe2000000000a */
[-CC-:B------:R-:W-:Y:S01]  /*0970*/  FFMA R22, R34, R7.reuse, R11.reuse ;  /* 0x0000000722167223 */ /* 0x180fe2000000000b */
[-CC-:B------:R-:W-:Y:S01]  /*0980*/  FFMA R24, R24, R7.reuse, R11.reuse ;  /* 0x0000000718187223 */ /* 0x180fe2000000000b */
[----:B------:R-:W-:Y:S01]  /*0990*/  FFMA R26, R26, R7, R11 ;  /* 0x000000071a1a7223 */ /* 0x000fe2000000000b */
[----:B0-----:R-:W-:-:S02]  /*09a0*/  CS2R R4, SRZ ;  /* 0x0000000000047805 */ /* 0x001fc4000001ff00 */
[----:B------:R-:W-:Y:S01]  /*09b0*/  CS2R R6, SRZ ;  /* 0x0000000000067805 */ /* 0x000fe2000001ff00 */
[----:B------:R-:W-:-:S04]  /*09c0*/  IMAD.WIDE R10, R29, 0x4, R36 ;  /* 0x000000041d0a7825 */ /* 0x000fc800078e0224 */
[----:B------:R-:W-:Y:S01]  /*09d0*/  @!P2 FMUL R33, R33, 0.10000000149011611938 ;  /* 0x3dcccccd2121a820 */ /* 0x000fe20000400000 */
[----:B------:R-:W-:Y:S01]  /*09e0*/  @!P1 FMUL R8, R8, 0.10000000149011611938 ;  /* 0x3dcccccd08089820 */ /* 0x000fe20000400000 */
[----:B------:R-:W-:Y:S01]  /*09f0*/  FSETP.GT.AND P2, PT, R35, RZ, PT ;  /* 0x000000ff2300720b */ /* 0x000fe20003f44000 */
[----:B------:R0:W3:Y:S01]  /*0a00*/  @!P0 LDG.E.EL.128 R4, desc[UR6][R10.64] ;  /* 0x000000060a048981 */ /* 0x0000e2000c2e1d00 */
[----:B------:R-:W-:Y:S01]  /*0a10*/  FSETP.GT.AND P1, PT, R32, RZ, PT ;  /* 0x000000ff2000720b */ /* 0x000fe20003f24000 */
[----:B------:R-:W-:-:S04]  /*0a20*/  IMAD.WIDE R28, R28, 0x4, R36 ;  /* 0x000000041c1c7825 */ /* 0x000fc800078e0224 */
[----:B------:R-:W-:Y:S01]  /*0a30*/  IMAD.WIDE R36, R3, 0x4, R36 ;  /* 0x0000000403247825 */ /* 0x000fe200078e0224 */
[----:B0-----:R-:W-:-:S05]  /*0a40*/  CS2R R10, SRZ ;  /* 0x00000000000a7805 */ /* 0x001fca000001ff00 */
[----:B------:R-:W-:Y:S02]  /*0a50*/  @!P2 FMUL R35, R35, 0.10000000149011611938 ;  /* 0x3dcccccd2323a820 */ /* 0x000fe40000400000 */
[----:B------:R-:W-:Y:S01]  /*0a60*/  @!P1 FMUL R32, R32, 0.10000000149011611938 ;  /* 0x3dcccccd20209820 */ /* 0x000fe20000400000 */
[----:B------:R-:W0:Y:S01]  /*0a70*/  S2R R34, SR_TID.X ;  /* 0x0000000000227919 */ /* 0x000e220000002100 */
[----:B------:R-:W-:Y:S01]  /*0a80*/  FSETP.GT.AND P1, PT, R19, RZ, PT ;  /* 0x000000ff1300720b */ /* 0x000fe20003f24000 */
[----:B------:R-:W1:Y:S01]  /*0a90*/  S2UR UR5, SR_CgaCtaId ;  /* 0x00000000000579c3 */ /* 0x000e620000008800 */
[----:B--2---:R-:W-:Y:S01]  /*0aa0*/  FADD R3, R8, R13 ;  /* 0x0000000d08037221 */ /* 0x004fe20000000000 */
[----:B------:R-:W-:Y:S01]  /*0ab0*/  CS2R R8, SRZ ;  /* 0x0000000000087805 */ /* 0x000fe2000001ff00 */
[----:B------:R-:W-:Y:S01]  /*0ac0*/  FADD R33, R33, R12 ;  /* 0x0000000c21217221 */ /* 0x000fe20000000000 */
[----:B------:R-:W-:Y:S01]  /*0ad0*/  FADD R35, R35, R14 ;  /* 0x0000000e23237221 */ /* 0x000fe20000000000 */
[----:B------:R-:W-:Y:S01]  /*0ae0*/  FADD R32, R32, R15 ;  /* 0x0000000f20207221 */ /* 0x000fe20000000000 */
[----:B------:R-:W-:-:S02]  /*0af0*/  CS2R R12, SRZ ;  /* 0x00000000000c7805 */ /* 0x000fc4000001ff00 */
[----:B------:R-:W-:Y:S01]  /*0b00*/  CS2R R14, SRZ ;  /* 0x00000000000e7805 */ /* 0x000fe2000001ff00 */
[----:B------:R0:W2:Y:S05]  /*0b10*/  @!P0 LDG.E.EL.128 R8, desc[UR6][R28.64] ;  /* 0x000000061c088981 */ /* 0x0000aa000c2e1d00 */
[----:B------:R4:W5:Y:S01]  /*0b20*/  @!P0 LDG.E.EL.128 R12, desc[UR6][R36.64] ;  /* 0x00000006240c8981 */ /* 0x000962000c2e1d00 */
[----:B------:R-:W-:Y:S01]  /*0b30*/  FSETP.GT.AND P0, PT, R18, RZ, PT ;  /* 0x000000ff1200720b */ /* 0x000fe20003f04000 */
[----:B------:R-:W-:Y:S01]  /*0b40*/  @!P1 FMUL R19, R19, 0.10000000149011611938 ;  /* 0x3dcccccd13139820 */ /* 0x000fe20000400000 */
[----:B------:R-:W-:Y:S01]  /*0b50*/  FSETP.GT.AND P1, PT, R25, RZ, PT ;  /* 0x000000ff1900720b */ /* 0x000fe20003f24000 */
[----:B------:R-:W-:Y:S01]  /*0b60*/  UMOV UR4, 0x400 ;  /* 0x0000040000047882 */ /* 0x000fe20000000000 */
[----:B0-----:R-:W-:Y:S01]  /*0b70*/  IMAD.SHL.U32 R28, R34, 0x100, RZ ;  /* 0x00000100221c7824 */ /* 0x001fe200078e00ff */
[----:B-1----:R-:W-:Y:S01]  /*0b80*/  UPRMT UR4, UR5, 0x654, UR4 ;  /* 0x0000065405047896 */ /* 0x002fe20008000004 */
[----:B------:R-:W-:-:S02]  /*0b90*/  FSETP.GT.AND P3, PT, R16, RZ, PT ;  /* 0x000000ff1000720b */ /* 0x000fc40003f64000 */
[----:B------:R-:W-:-:S05]  /*0ba0*/  FSETP.GT.AND P2, PT, R23, RZ, PT ;  /* 0x000000ff1700720b */ /* 0x000fca0003f44000 */
[----:B------:R-:W-:Y:S01]  /*0bb0*/  @!P0 FMUL R18, R18, 0.10000000149011611938 ;  /* 0x3dcccccd12128820 */ /* 0x000fe20000400000 */
[----:B------:R-:W-:Y:S01]  /*0bc0*/  FSETP.GT.AND P0, PT, R22, RZ, PT ;  /* 0x000000ff1600720b */ /* 0x000fe20003f04000 */
[----:B------:R-:W-:Y:S01]  /*0bd0*/  @!P1 FMUL R25, R25, 0.10000000149011611938 ;  /* 0x3dcccccd19199820 */ /* 0x000fe20000400000 */
[----:B------:R-:W-:Y:S02]  /*0be0*/  LOP3.LUT R28, R28, 0xf00, RZ, 0xc0, !PT ;  /* 0x00000f001c1c7812 */ /* 0x000fe400078ec0ff */
[----:B------:R-:W-:Y:S01]  /*0bf0*/  FSETP.GT.AND P1, PT, R24, RZ, PT ;  /* 0x000000ff1800720b */ /* 0x000fe20003f24000 */
[----:B---3--:R-:W-:Y:S01]  /*0c00*/  FADD R4, R19, R4 ;  /* 0x0000000413047221 */ /* 0x008fe20000000000 */
[----:B------:R-:W-:Y:S01]  /*0c10*/  FADD R19, R18, R5 ;  /* 0x0000000512137221 */ /* 0x000fe20000000000 */
[C---:B------:R-:W-:Y:S02]  /*0c20*/  LOP3.LUT R29, R28.reuse, R31, RZ, 0xfc, !PT ;  /* 0x0000001f1c1d7212 */ /* 0x040fe400078efcff */
[----:B------:R-:W-:-:S02]  /*0c30*/  LEA.HI R18, R28, UR4, RZ, 0x1e ;  /* 0x000000041c127c11 */ /* 0x000fc4000f8ff0ff */
[----:B------:R-:W-:Y:S02]  /*0c40*/  FSETP.GT.AND P4, PT, R17, RZ, PT ;  /* 0x000000ff1100720b */ /* 0x000fe40003f84000 */
[----:B------:R-:W-:Y:S01]  /*0c50*/  LEA R5, R29, R18, 0x2 ;  /* 0x000000121d057211 */ /* 0x000fe200078e10ff */
[----:B------:R-:W-:Y:S01]  /*0c60*/  @!P0 FMUL R22, R22, 0.10000000149011611938 ;  /* 0x3dcccccd16168820 */ /* 0x000fe20000400000 */
[----:B------:R-:W-:Y:S01]  /*0c70*/  LOP3.LUT R18, R28, 0x40, RZ, 0xfc, !PT ;  /* 0x000000401c127812 */ /* 0x000fe200078efcff */
[----:B------:R-:W-:Y:S01]  /*0c80*/  @!P3 FMUL R16, R16, 0.10000000149011611938 ;  /* 0x3dcccccd1010b820 */ /* 0x000fe20000400000 */
[C---:B----4-:R-:W-:Y:S01]  /*0c90*/  LOP3.LUT R36, R28.reuse, 0x80, RZ, 0xfc, !PT ;  /* 0x000000801c247812 */ /* 0x050fe200078efcff */
[----:B------:R-:W-:Y:S01]  /*0ca0*/  @!P2 FMUL R23, R23, 0.10000000149011611938 ;  /* 0x3dcccccd1717a820 */ /* 0x000fe20000400000 */
[----:B------:R-:W-:Y:S02]  /*0cb0*/  LOP3.LUT R37, R28, 0xc0, RZ, 0xfc, !PT ;  /* 0x000000c01c257812 */ /* 0x000fe400078efcff */
[----:B------:R-:W-:Y:S01]  /*0cc0*/  FSETP.GT.AND P0, PT, R21, RZ, PT ;  /* 0x000000ff1500720b */ /* 0x000fe20003f04000 */
[----:B------:R-:W-:Y:S01]  /*0cd0*/  @!P1 FMUL R24, R24, 0.10000000149011611938 ;  /* 0x3dcccccd18189820 */ /* 0x000fe20000400000 */
[----:B------:R-:W-:-:S02]  /*0ce0*/  FSETP.GT.AND P3, PT, R20, RZ, PT ;  /* 0x000000ff1400720b */ /* 0x000fc40003f64000 */
[----:B------:R-:W-:Y:S02]  /*0cf0*/  LEA.HI R18, R18, UR4, RZ, 0x1e ;  /* 0x0000000412127c11 */ /* 0x000fe4000f8ff0ff */
[----:B------:R-:W-:Y:S02]  /*0d00*/  FSETP.GT.AND P2, PT, R27, RZ, PT ;  /* 0x000000ff1b00720b */ /* 0x000fe40003f44000 */
[----:B------:R-:W-:Y:S02]  /*0d10*/  LEA.HI R28, R36, UR4, RZ, 0x1e ;  /* 0x00000004241c7c11 */ /* 0x000fe4000f8ff0ff */
[----:B------:R-:W-:Y:S02]  /*0d20*/  FSETP.GT.AND P1, PT, R26, RZ, PT ;  /* 0x000000ff1a00720b */ /* 0x000fe40003f24000 */
[----:B------:R-:W-:Y:S02]  /*0d30*/  LEA.HI R36, R37, UR4, RZ, 0x1e ;  /* 0x0000000425247c11 */ /* 0x000fe4000f8ff0ff */
[----:B------:R-:W-:-:S02]  /*0d40*/  LEA R18, R29, R18, 0x2 ;  /* 0x000000121d127211 */ /* 0x000fc400078e10ff */
[----:B------:R-:W-:Y:S01]  /*0d50*/  LEA R28, R29, R28, 0x2 ;  /* 0x0000001c1d1c7211 */ /* 0x000fe200078e10ff */
[----:B------:R-:W-:Y:S01]  /*0d60*/  @!P4 FMUL R17, R17, 0.10000000149011611938 ;  /* 0x3dcccccd1111c820 */ /* 0x000fe20000400000 */
[----:B------:R-:W-:Y:S01]  /*0d70*/  LEA R29, R29, R36, 0x2 ;  /* 0x000000241d1d7211 */ /* 0x000fe200078e10ff */
[----:B------:R-:W-:Y:S01]  /*0d80*/  STS [R5], R33 ;  /* 0x0000002105007388 */ /* 0x000fe20000000800 */
[----:B------:R-:W-:Y:S01]  /*0d90*/  FADD R25, R25, R6 ;  /* 0x0000000619197221 */ /* 0x000fe20000000000 */
[----:B------:R-:W-:Y:S02]  /*0da0*/  FADD R22, R22, R7 ;  /* 0x0000000716167221 */ /* 0x000fe40000000000 */
[----:B------:R0:W-:Y:S01]  /*0db0*/  STS [R18+0x100], R3 ;  /* 0x0001000312007388 */ /* 0x0001e20000000800 */
[----:B------:R-:W-:Y:S01]  /*0dc0*/  @!P0 FMUL R21, R21, 0.10000000149011611938 ;  /* 0x3dcccccd15158820 */ /* 0x000fe20000400000 */
[----:B------:R-:W-:Y:S02]  /*0dd0*/  @!P3 FMUL R20, R20, 0.10000000149011611938 ;  /* 0x3dcccccd1414b820 */ /* 0x000fe40000400000 */
[----:B------:R-:W-:Y:S01]  /*0de0*/  STS [R28+0x200], R35 ;  /* 0x000200231c007388 */ /* 0x000fe20000000800 */
[----:B------:R-:W-:-:S03]  /*0df0*/  @!P2 FMUL R27, R27, 0.10000000149011611938 ;  /* 0x3dcccccd1b1ba820 */ /* 0x000fc60000400000 */
[----:B------:R-:W-:Y:S01]  /*0e00*/  STS [R29+0x300], R32 ;  /* 0x000300201d007388 */ /* 0x000fe20000000800 */
[----:B------:R-:W-:-:S03]  /*0e10*/  @!P1 FMUL R26, R26, 0.10000000149011611938 ;  /* 0x3dcccccd1a1a9820 */ /* 0x000fc60000400000 */
[----:B------:R1:W-:Y:S04]  /*0e20*/  STS [R5+0x40], R4 ;  /* 0x0000400405007388 */ /* 0x0003e80000000800 */
[----:B------:R3:W-:Y:S04]  /*0e30*/  STS [R18+0x140], R19 ;  /* 0x0001401312007388 */ /* 0x0007e80000000800 */
[----:B------:R-:W-:Y:S04]  /*0e40*/  STS [R28+0x240], R25 ;  /* 0x000240191c007388 */ /* 0x000fe80000000800 */
[----:B------:R4:W-:Y:S01]  /*0e50*/  STS [R29+0x340], R22 ;  /* 0x000340161d007388 */ /* 0x0009e20000000800 */
[----:B0-----:R-:W-:-:S04]  /*0e60*/  SHF.L.U32 R3, R34, 0x2, RZ ;  /* 0x0000000222037819 */ /* 0x001fc800000006ff */
[----:B------:R-:W-:-:S04]  /*0e70*/  LOP3.LUT R3, R3, 0x3fc, RZ, 0xc0, !PT ;  /* 0x000003fc03037812 */ /* 0x000fc800078ec0ff */
[C---:B-1----:R-:W-:Y:S02]  /*0e80*/  LOP3.LUT R4, R3.reuse, 0x400, RZ, 0xfc, !PT ;  /* 0x0000040003047812 */ /* 0x042fe400078efcff */
[----:B------:R-:W-:Y:S02]  /*0e90*/  LOP3.LUT R6, R3, 0x800, RZ, 0xfc, !PT ;  /* 0x0000080003067812 */ /* 0x000fe400078efcff */
[----:B------:R-:W-:Y:S02]  /*0ea0*/  SHF.R.U32.HI R4, RZ, 0x2, R4 ;  /* 0x00000002ff047819 */ /* 0x000fe40000011604 */
[----:B------:R-:W-:Y:S02]  /*0eb0*/  SHF.R.U32.HI R6, RZ, 0x2, R6 ;  /* 0x00000002ff067819 */ /* 0x000fe40000011606 */
[----:B------:R-:W-:Y:S02]  /*0ec0*/  LOP3.LUT R34, R34, 0xf0, RZ, 0xc0, !PT ;  /* 0x000000f022227812 */ /* 0x000fe400078ec0ff */
[----:B------:R-:W-:-:S02]  /*0ed0*/  LOP3.LUT R4, R4, 0x1f0, RZ, 0xc0, !PT ;  /* 0x000001f004047812 */ /* 0x000fc400078ec0ff */
[----:B------:R-:W-:Y:S01]  /*0ee0*/  LOP3.LUT R7, R6, 0x2f0, RZ, 0xc0, !PT ;  /* 0x000002f006077812 */ /* 0x000fe200078ec0ff */
[----:B------:R-:W-:Y:S01]  /*0ef0*/  VIADD R34, R34, UR4 ;  /* 0x0000000422227c36 */ /* 0x000fe20008000000 */
[----:B------:R-:W-:-:S04]  /*0f00*/  IADD3 R6, R4, UR4, RZ ;  /* 0x0000000404067c10 */ /* 0x000fc8000fffe0ff */
[----:B------:R-:W-:Y:S02]  /*0f10*/  LEA R4, R3, R34, 0x2 ;  /* 0x0000002203047211 */ /* 0x000fe400078e10ff */
[----:B---3--:R-:W-:-:S04]  /*0f20*/  SHF.R.S32.HI R19, RZ, 0x19, R2 ;  /* 0x00000019ff137819 */ /* 0x008fc80000011402 */
[----:B------:R-:W-:-:S04]  /*0f30*/  SGXT R19, R19, 0x1 ;  /* 0x000000011313781a */ /* 0x000fc80000000200 */
[----:B------:R-:W-:Y:S02]  /*0f40*/  LEA.HI R19, R19, R0, RZ, 0xa ;  /* 0x0000000013137211 */ /* 0x000fe400078f50ff */
[----:B------:R-:W-:Y:S02]  /*0f50*/  LOP3.LUT R2, R30, 0x30, R31, 0xfe, !PT ;  /* 0x000000301e027812 */ /* 0x000fe400078efe1f */
[----:B----4-:R-:W-:-:S04]  /*0f60*/  LOP3.LUT R22, R3, 0xc00, RZ, 0xfc, !PT ;  /* 0x00000c0003167812 */ /* 0x010fc800078efcff */
[----:B------:R-:W-:Y:S02]  /*0f70*/  SHF.R.U32.HI R22, RZ, 0x2, R22 ;  /* 0x00000002ff167819 */ /* 0x000fe40000011616 */
[----:B------:R-:W-:Y:S02]  /*0f80*/  ISETP.GE.AND P3, PT, R2, 0x40, PT ;  /* 0x000000400200780c */ /* 0x000fe40003f66270 */
[----:B------:R-:W-:Y:S01]  /*0f90*/  LOP3.LUT R22, R22, 0x3f0, RZ, 0xc0, !PT ;  /* 0x000003f016167812 */ /* 0x000fe200078ec0ff */
[----:B--2---:R-:W-:Y:S01]  /*0fa0*/  FADD R8, R17, R8 ;  /* 0x0000000811087221 */ /* 0x004fe20000000000 */
[----:B------:R-:W-:Y:S01]  /*0fb0*/  FADD R9, R16, R9 ;  /* 0x0000000910097221 */ /* 0x000fe20000000000 */
[----:B------:R-:W-:Y:S01]  /*0fc0*/  FADD R23, R23, R10 ;  /* 0x0000000a17177221 */ /* 0x000fe20000000000 */
[----:B------:R-:W-:Y:S01]  /*0fd0*/  FADD R24, R24, R11 ;  /* 0x0000000b18187221 */ /* 0x000fe20000000000 */
[----:B-----5:R-:W-:Y:S01]  /*0fe0*/  FADD R12, R21, R12 ;  /* 0x0000000c150c7221 */ /* 0x020fe20000000000 */
[----:B------:R0:W-:Y:S01]  /*0ff0*/  STS [R5+0x80], R8 ;  /* 0x0000800805007388 */ /* 0x0001e20000000800 */
[----:B------:R-:W-:Y:S01]  /*1000*/  FADD R13, R20, R13 ;  /* 0x0000000d140d7221 */ /* 0x000fe20000000000 */
[----:B------:R-:W-:Y:S01]  /*1010*/  FADD R27, R27, R14 ;  /* 0x0000000e1b1b7221 */ /* 0x000fe20000000000 */
[----:B------:R-:W-:Y:S01]  /*1020*/  FADD R26, R26, R15 ;  /* 0x0000000f1a1a7221 */ /* 0x000fe20000000000 */
[----:B------:R-:W-:Y:S01]  /*1030*/  STS [R18+0x180], R9 ;  /* 0x0001800912007388 */ /* 0x000fe20000000800 */
[----:B------:R-:W1:Y:S03]  /*1040*/  LDC.64 R16, c[0x0][0x240] ;  /* 0x00009000ff107b82 */ /* 0x000e660000000a00 */
[----:B------:R-:W-:Y:S04]  /*1050*/  STS [R28+0x280], R23 ;  /* 0x000280171c007388 */ /* 0x000fe80000000800 */
[----:B------:R-:W-:Y:S04]  /*1060*/  STS [R29+0x380], R24 ;  /* 0x000380181d007388 */ /* 0x000fe80000000800 */
[----:B------:R2:W-:Y:S04]  /*1070*/  STS [R5+0xc0], R12 ;  /* 0x0000c00c05007388 */ /* 0x0005e80000000800 */
[----:B------:R3:W-:Y:S04]  /*1080*/  STS [R18+0x1c0], R13 ;  /* 0x0001c00d12007388 */ /* 0x0007e80000000800 */
[----:B------:R-:W-:Y:S04]  /*1090*/  STS [R28+0x2c0], R27 ;  /* 0x0002c01b1c007388 */ /* 0x000fe80000000800 */
[----:B------:R-:W-:Y:S01]  /*10a0*/  STS [R29+0x3c0], R26 ;  /* 0x0003c01a1d007388 */ /* 0x000fe20000000800 */
[----:B------:R-:W-:-:S02]  /*10b0*/  IADD3 R10, R7, UR4, RZ ;  /* 0x00000004070a7c10 */ /* 0x000fc4000fffe0ff */
[C---:B0-----:R-:W-:Y:S01]  /*10c0*/  LEA R8, R3.reuse, R6, 0x2 ;  /* 0x0000000603087211 */ /* 0x041fe200078e10ff */
[----:B------:R-:W-:Y:S01]  /*10d0*/  BAR.SYNC.DEFER_BLOCKING 0x0 ;  /* 0x0000000000007b1d */ /* 0x000fe20000010000 */
[----:B--2---:R-:W-:Y:S01]  /*10e0*/  LEA R12, R3, R10, 0x2 ;  /* 0x0000000a030c7211 */ /* 0x004fe200078e10ff */
[----:B------:R-:W-:-:S04]  /*10f0*/  IMAD.SHL.U32 R20, R19, 0x40, RZ ;  /* 0x0000004013147824 */ /* 0x000fc800078e00ff */
[----:B------:R-:W0:Y:S04]  /*1100*/  LDS.128 R4, [R4] ;  /* 0x0000000004047984 */ /* 0x000e280000000c00 */
[----:B------:R-:W2:Y:S04]  /*1110*/  LDS.128 R8, [R8+0x1000] ;  /* 0x0010000008087984 */ /* 0x000ea80000000c00 */
[----:B------:R-:W4:Y:S01]  /*1120*/  LDS.128 R12, [R12+0x2000] ;  /* 0x002000000c0c7984 */ /* 0x000f220000000c00 */
[----:B------:R-:W-:Y:S02]  /*1130*/  LOP3.LUT R19, R19, 0xfffffc00, RZ, 0xc0, !PT ;  /* 0xfffffc0013137812 */ /* 0x000fe400078ec0ff */
[----:B------:R-:W-:-:S02]  /*1140*/  LOP3.LUT R21, R20, 0xffff0000, RZ, 0xc0, !PT ;  /* 0xffff000014157812 */ /* 0x000fc400078ec0ff */
[----:B---3--:R-:W-:Y:S02]  /*1150*/  LOP3.LUT R18, R30, 0x20, R31, 0xfe, !PT ;  /* 0x000000201e127812 */ /* 0x008fe400078efe1f */
[----:B------:R-:W-:Y:S02]  /*1160*/  LOP3.LUT R20, R30, R31, RZ, 0xfc, !PT ;  /* 0x0000001f1e147212 */ /* 0x000fe400078efcff */
[----:B------:R-:W-:Y:S02]  /*1170*/  LOP3.LUT R30, R30, 0x10, R31, 0xfe, !PT ;  /* 0x000000101e1e7812 */ /* 0x000fe400078efe1f */
[----:B------:R-:W-:Y:S02]  /*1180*/  IADD3 R19, R21, R0, -R19 ;  /* 0x0000000015137210 */ /* 0x000fe40007ffe813 */
[----:B------:R-:W-:Y:S02]  /*1190*/  ISETP.GE.AND P0, PT, R20, 0x40, PT ;  /* 0x000000401400780c */ /* 0x000fe40003f06270 */
[----:B------:R-:W-:-:S02]  /*11a0*/  ISETP.GE.AND P1, PT, R30, 0x40, PT ;  /* 0x000000401e00780c */ /* 0x000fc40003f26270 */
[----:B------:R-:W-:Y:S02]  /*11b0*/  ISETP.GE.AND P2, PT, R18, 0x40, PT ;  /* 0x000000401200780c */ /* 0x000fe40003f46270 */
[-C--:B------:R-:W-:Y:S02]  /*11c0*/  LEA R21, R20, R19.reuse, 0xa ;  /* 0x0000001314157211 */ /* 0x080fe400078e50ff */
[-C--:B------:R-:W-:Y:S02]  /*11d0*/  LEA R23, R30, R19.reuse, 0xa ;  /* 0x000000131e177211 */ /* 0x080fe400078e50ff */
[----:B------:R-:W-:Y:S01]  /*11e0*/  LEA R25, R18, R19, 0xa ;  /* 0x0000001312197211 */ /* 0x000fe200078e50ff */
[----:B-1----:R-:W-:Y:S01]  /*11f0*/  IMAD.WIDE R20, R21, 0x4, R16 ;  /* 0x0000000415147825 */ /* 0x002fe200078e0210 */
[----:B------:R-:W-:-:S03]  /*1200*/  IADD3 R0, R22, UR4, RZ ;  /* 0x0000000416007c10 */ /* 0x000fc6000fffe0ff */
[----:B------:R-:W-:-:S04]  /*1210*/  IMAD.WIDE R22, R23, 0x4, R16 ;  /* 0x0000000417167825 */ /* 0x000fc800078e0210 */
[----:B------:R-:W-:Y:S01]  /*1220*/  IMAD.WIDE R24, R25, 0x4, R16 ;  /* 0x0000000419187825 */ /* 0x000fe200078e0210 */
[----:B0-----:R0:W-:Y:S04]  /*1230*/  @!P0 STG.E.128 desc[UR6][R20.64], R4 ;  /* 0x0000000414008986 */ /* 0x0011e8000c101d06 */
[----:B--2---:R0:W-:Y:S01]  /*1240*/  @!P1 STG.E.128 desc[UR6][R22.64], R8 ;  /* 0x0000000816009986 */ /* 0x0041e2000c101d06 */
[----:B------:R-:W-:-:S03]  /*1250*/  LEA R0, R3, R0, 0x2 ;  /* 0x0000000003007211 */ /* 0x000fc600078e10ff */
[----:B----4-:R0:W-:Y:S02]  /*1260*/  @!P2 STG.E.128 desc[UR6][R24.64], R12 ;  /* 0x0000000c1800a986 */ /* 0x0101e4000c101d06 */
[----:B0-----:R-:W-:Y:S05]  /*1270*/  @P3 EXIT ;  /* 0x000000000000394d */ /* 0x001fea0003800000 */
[----:B0-----:R-:W0:Y:S01]  /*1280*/  LDS.128 R4, [R0+0x3000] ;  /* 0x0030000000047984 */ /* 0x001e220000000c00 */
[----:B------:R-:W-:-:S05]  /*1290*/  LEA R19, R2, R19, 0xa ;  /* 0x0000001302137211 */ /* 0x000fca00078e50ff */
[----:B------:R-:W-:-:S05]  /*12a0*/  IMAD.WIDE R16, R19, 0x4, R16 ;  /* 0x0000000413107825 */ /* 0x000fca00078e0210 */
[----:B0-----:R-:W-:Y:S01]  /*12b0*/  STG.E.128 desc[UR6][R16.64], R4 ;  /* 0x0000000410007986 */ /* 0x001fe2000c101d06 */
[----:B------:R-:W-:Y:S05]  /*12c0*/  EXIT ;  /* 0x000000000000794d */ /* 0x000fea0003800000 */
.L_x_0:
[----:B------:R-:W-:-:S00]  /*12d0*/  BRA `(.L_x_0) ;  /* 0xfffffffc00fc7947 */ /* 0x000fc0000383ffff */
[----:B------:R-:W-:-:S00]  /*12e0*/  NOP ;  /* 0x0000000000007918 */ /* 0x000fc00000000000 */
        /* <DEDUP_REMOVED lines=9> */
.L_x_1:


//--------------------- .nv.global.init           --------------------------
	.section	.nv.global.init,"aw",@progbits
.nv.global.init:
	.type		_$_str,@object
	.size		_$_str,(_$_str_$_2 - _$_str)
_$_str:
        /*0000*/ 	.byte	0x5f, 0x5f, 0x43, 0x55, 0x44, 0x41, 0x5f, 0x46, 0x54, 0x5a, 0x00
	.type		_$_str_$_2,@object
	.size		_$_str_$_2,(.L_1 - _$_str_$_2)
_$_str_$_2:
        /*000b*/ 	.byte	0x5f, 0x5f, 0x43, 0x55, 0x44, 0x41, 0x5f, 0x50, 0x52, 0x45, 0x43, 0x5f, 0x53, 0x51, 0x52, 0x54
        /*001b*/ 	.byte	0x00
.L_1:


//--------------------- .nv.shared.triton_poi_fused__native_batch_norm_legit_no_training_add_leaky_relu_10 --------------------------
	.section	.nv.shared.triton_poi_fused__native_batch_norm_legit_no_training_add_leaky_relu_10,"aw",@nobits
	.sectionflags	@""
	.align	16
	.zero		1024


//--------------------- .nv.constant0.triton_poi_fused__native_batch_norm_legit_no_training_add_leaky_relu_10 --------------------------
	.section	.nv.constant0.triton_poi_fused__native_batch_norm_legit_no_training_add_leaky_relu_10,"a",@progbits
	.sectionflags	@""
	.align	4
.nv.constant0.triton_poi_fused__native_batch_norm_legit_no_training_add_leaky_relu_10:
	.zero		592
